	.headerflags	@"EF_CUDA_TEXMODE_UNIFIED EF_CUDA_64BIT_ADDRESS EF_CUDA_ACCELERATORS EF_CUDA_SM90 EF_CUDA_VIRTUAL_SM(EF_CUDA_SM90)"
	.elftype	@"ET_EXEC"


//--------------------- .nv.info                  --------------------------
	.section	.nv.info,"",@"SHT_CUDA_INFO"
	.align	4


	//----- nvinfo : EIATTR_REGCOUNT
	.align		4
        /*0000*/ 	.byte	0x04, 0x2f
        /*0002*/ 	.short	(.L_2 - .L_1)
	.align		4
.L_1:
        /*0004*/ 	.word	index@(triton_poi_fused_leaky_relu_native_group_norm_1)
        /*0008*/ 	.word	0x00000012


	//----- nvinfo : EIATTR_MIN_STACK_SIZE
	.align		4
.L_2:
        /*000c*/ 	.byte	0x04, 0x12
        /*000e*/ 	.short	(.L_4 - .L_3)
	.align		4
.L_3:
        /*0010*/ 	.word	index@(triton_poi_fused_leaky_relu_native_group_norm_1)
        /*0014*/ 	.word	0x00000000


	//----- nvinfo : EIATTR_FRAME_SIZE
	.align		4
.L_4:
        /*0018*/ 	.byte	0x04, 0x11
        /*001a*/ 	.short	(.L_6 - .L_5)
	.align		4
.L_5:
        /*001c*/ 	.word	index@(triton_poi_fused_leaky_relu_native_group_norm_1)
        /*0020*/ 	.word	0x00000000


	//----- nvinfo : EIATTR_MIN_STACK_SIZE
	.align		4
.L_6:
        /*0024*/ 	.byte	0x04, 0x12
        /*0026*/ 	.short	(.L_8 - .L_7)
	.align		4
.L_7:
        /*0028*/ 	.word	index@(triton_poi_fused_leaky_relu_native_group_norm_1)
        /*002c*/ 	.word	0x00000000
.L_8:


//--------------------- .nv.info.triton_poi_fused_leaky_relu_native_group_norm_1 --------------------------
	.section	.nv.info.triton_poi_fused_leaky_relu_native_group_norm_1,"",@"SHT_CUDA_INFO"
	.sectionflags	@""
	.align	4


	//----- nvinfo : EIATTR_CUDA_API_VERSION
	.align		4
        /*0000*/ 	.byte	0x04, 0x37
        /*0002*/ 	.short	(.L_10 - .L_9)
.L_9:
        /*0004*/ 	.word	0x0000007c


	//----- nvinfo : EIATTR_KPARAM_INFO
	.align		4
.L_10:
        /*0008*/ 	.byte	0x04, 0x17
        /*000a*/ 	.short	(.L_12 - .L_11)
.L_11:
        /*000c*/ 	.word	0x00000000
        /*0010*/ 	.short	0x0006
        /*0012*/ 	.short	0x0030
        /*0014*/ 	.byte	0x00, 0xf0, 0x11, 0x00


	//----- nvinfo : EIATTR_KPARAM_INFO
	.align		4
.L_12:
        /*0018*/ 	.byte	0x04, 0x17
        /*001a*/ 	.short	(.L_14 - .L_13)
.L_13:
        /*001c*/ 	.word	0x00000000
        /*0020*/ 	.short	0x0005
        /*0022*/ 	.short	0x0028
        /*0024*/ 	.byte	0x00, 0xf4, 0x21, 0x00


	//----- nvinfo : EIATTR_KPARAM_INFO
	.align		4
.L_14:
        /*0028*/ 	.byte	0x04, 0x17
        /*002a*/ 	.short	(.L_16 - .L_15)
.L_15:
        /*002c*/ 	.word	0x00000000
        /*0030*/ 	.short	0x0004
        /*0032*/ 	.short	0x0020
        /*0034*/ 	.byte	0x00, 0xf4, 0x21, 0x00


	//----- nvinfo : EIATTR_KPARAM_INFO
	.align		4
.L_16:
        /*0038*/ 	.byte	0x04, 0x17
        /*003a*/ 	.short	(.L_18 - .L_17)
.L_17:
        /*003c*/ 	.word	0x00000000
        /*0040*/ 	.short	0x0003
        /*0042*/ 	.short	0x0018
        /*0044*/ 	.byte	0x00, 0xf4, 0x21, 0x00


	//----- nvinfo : EIATTR_KPARAM_INFO
	.align		4
.L_18:
        /*0048*/ 	.byte	0x04, 0x17
        /*004a*/ 	.short	(.L_20 - .L_19)
.L_19:
        /*004c*/ 	.word	0x00000000
        /*0050*/ 	.short	0x0002
        /*0052*/ 	.short	0x0010
        /*0054*/ 	.byte	0x00, 0xf4, 0x21, 0x00


	//----- nvinfo : EIATTR_KPARAM_INFO
	.align		4
.L_20:
        /*0058*/ 	.byte	0x04, 0x17
        /*005a*/ 	.short	(.L_22 - .L_21)
.L_21:
        /*005c*/ 	.word	0x00000000
        /*0060*/ 	.short	0x0001
        /*0062*/ 	.short	0x0008
        /*0064*/ 	.byte	0x00, 0xf4, 0x21, 0x00


	//----- nvinfo : EIATTR_KPARAM_INFO
	.align		4
.L_22:
        /*0068*/ 	.byte	0x04, 0x17
        /*006a*/ 	.short	(.L_24 - .L_23)
.L_23:
        /*006c*/ 	.word	0x00000000
        /*0070*/ 	.short	0x0000
        /*0072*/ 	.short	0x0000
        /*0074*/ 	.byte	0x00, 0xf4, 0x21, 0x00


	//----- nvinfo : EIATTR_SPARSE_MMA_MASK
	.align		4
.L_24:
        /*0078*/ 	.byte	0x03, 0x50
        /*007a*/ 	.short	0x0000


	//----- nvinfo : EIATTR_MAXREG_COUNT
	.align		4
        /*007c*/ 	.byte	0x03, 0x1b
        /*007e*/ 	.short	0x00ff


	//----- nvinfo : EIATTR_EXIT_INSTR_OFFSETS
	.align		4
        /*0080*/ 	.byte	0x04, 0x1c
        /*0082*/ 	.short	(.L_26 - .L_25)


	//   ....[0]....
.L_25:
        /*0084*/ 	.word	0x000002f0


	//----- nvinfo : EIATTR_REQNTID
	.align		4
.L_26:
        /*0088*/ 	.byte	0x04, 0x10
        /*008a*/ 	.short	(.L_28 - .L_27)
.L_27:
        /*008c*/ 	.word	0x00000100
        /*0090*/ 	.word	0x00000001
        /*0094*/ 	.word	0x00000001


	//----- nvinfo : EIATTR_CBANK_PARAM_SIZE
	.align		4
.L_28:
        /*0098*/ 	.byte	0x03, 0x19
        /*009a*/ 	.short	0x0034


	//----- nvinfo : EIATTR_PARAM_CBANK
	.align		4
        /*009c*/ 	.byte	0x04, 0x0a
        /*009e*/ 	.short	(.L_30 - .L_29)
	.align		4
.L_29:
        /*00a0*/ 	.word	index@(.nv.constant0.triton_poi_fused_leaky_relu_native_group_norm_1)
        /*00a4*/ 	.short	0x0210
        /*00a6*/ 	.short	0x0034


	//----- nvinfo : EIATTR_SW_WAR
	.align		4
.L_30:
        /*00a8*/ 	.byte	0x04, 0x36
        /*00aa*/ 	.short	(.L_32 - .L_31)
.L_31:
        /*00ac*/ 	.word	0x00000008
.L_32:


//--------------------- .nv.callgraph             --------------------------
	.section	.nv.callgraph,"",@"SHT_CUDA_CALLGRAPH"
	.align	4
	.sectionentsize	8
	.align		4
        /*0000*/ 	.word	0x00000000
	.align		4
        /*0004*/ 	.word	0xffffffff
	.align		4
        /*0008*/ 	.word	0x00000000
	.align		4
        /*000c*/ 	.word	0xfffffffe
	.align		4
        /*0010*/ 	.word	0x00000000
	.align		4
        /*0014*/ 	.word	0xfffffffd
	.align		4
        /*0018*/ 	.word	0x00000000
	.align		4
        /*001c*/ 	.word	0xfffffffc


//--------------------- .nv.constant4             --------------------------
	.section	.nv.constant4,"a",@progbits
	.align	8
	.align		8
.nv.constant4:
        /*0000*/ 	.dword	_$_str


//--------------------- .text.triton_poi_fused_leaky_relu_native_group_norm_1 --------------------------
	.section	.text.triton_poi_fused_leaky_relu_native_group_norm_1,"ax",@progbits
	.align	128
        .global         triton_poi_fused_leaky_relu_native_group_norm_1
        .type           triton_poi_fused_leaky_relu_native_group_norm_1,@function
        .size           triton_poi_fused_leaky_relu_native_group_norm_1,(.L_x_1 - triton_poi_fused_leaky_relu_native_group_norm_1)
        .other          triton_poi_fused_leaky_relu_native_group_norm_1,@"STO_CUDA_ENTRY STV_DEFAULT"
triton_poi_fused_leaky_relu_native_group_norm_1:
.text.triton_poi_fused_leaky_relu_native_group_norm_1:
[----:B------:R-:W-:Y:S01]  /*0000*/  LDC R1, c[0x0][0x28] ;  /* 0x00000a00ff017b82 */ /* 0x000fe20000000800 */
[----:B------:R-:W1:Y:S07]  /*0010*/  S2R R0, SR_TID.X ;  /* 0x0000000000007919 */ /* 0x000e6e0000002100 */
[----:B------:R-:W2:Y:S01]  /*0020*/  LDC.64 R8, c[0x0][0x228] ;  /* 0x00008a00ff087b82 */ /* 0x000ea20000000a00 */
[----:B------:R-:W-:Y:S01]  /*0030*/  ULDC.64 UR4, c[0x0][0x208] ;  /* 0x0000820000047ab9 */ /* 0x000fe20000000a00 */
[----:B------:R-:W3:Y:S06]  /*0040*/  S2R R3, SR_CTAID.X ;  /* 0x0000000000037919 */ /* 0x000eec0000002500 */
[----:B------:R-:W4:Y:S08]  /*0050*/  LDC.64 R10, c[0x0][0x220] ;  /* 0x00008800ff0a7b82 */ /* 0x000f300000000a00 */
[----:B------:R-:W5:Y:S08]  /*0060*/  LDC.64 R6, c[0x0][0x218] ;  /* 0x00008600ff067b82 */ /* 0x000f700000000a00 */
[----:B------:R-:W5:Y:S01]  /*0070*/  LDC.64 R4, c[0x0][0x230] ;  /* 0x00008c00ff047b82 */ /* 0x000f620000000a00 */
[----:B-1----:R-:W-:-:S02]  /*0080*/  SHF.L.U32 R0, R0, 0x1, RZ ;  /* 0x0000000100007819 */ /* 0x002fc400000006ff */
[----:B---3--:R-:W-:Y:S02]  /*0090*/  SHF.R.S32.HI R13, RZ, 0x16, R3 ;  /* 0x00000016ff0d7819 */ /* 0x008fe40000011403 */
[----:B------:R-:W-:Y:S02]  /*00a0*/  LOP3.LUT R0, R0, 0x1fe, RZ, 0xc0, !PT ;  /* 0x000001fe00007812 */ /* 0x000fe400078ec0ff */
[----:B------:R-:W-:Y:S02]  /*00b0*/  SGXT R13, R13, 0x1 ;  /* 0x000000010d0d781a */ /* 0x000fe40000000200 */
[----:B------:R-:W-:-:S04]  /*00c0*/  LEA R0, R3, R0, 0x9 ;  /* 0x0000000003007211 */ /* 0x000fc800078e48ff */
[CC--:B------:R-:W-:Y:S02]  /*00d0*/  LEA.HI R2, R13.reuse, R0.reuse, RZ, 0xb ;  /* 0x000000000d027211 */ /* 0x0c0fe400078f58ff */
[----:B------:R-:W-:Y:S02]  /*00e0*/  LEA.HI R13, R13, R0, RZ, 0xa ;  /* 0x000000000d0d7211 */ /* 0x000fe400078f50ff */
[----:B------:R-:W-:Y:S02]  /*00f0*/  SHF.R.S32.HI R15, RZ, 0xb, R2 ;  /* 0x0000000bff0f7819 */ /* 0x000fe40000011402 */
[----:B------:R-:W1:Y:S03]  /*0100*/  LDC.64 R2, c[0x0][0x238] ;  /* 0x00008e00ff027b82 */ /* 0x000e660000000a00 */
[----:B--2---:R-:W-:Y:S01]  /*0110*/  IMAD.WIDE R8, R15, 0x4, R8 ;  /* 0x000000040f087825 */ /* 0x004fe200078e0208 */
[----:B------:R-:W-:-:S05]  /*0120*/  SHF.R.S32.HI R13, RZ, 0xa, R13 ;  /* 0x0000000aff0d7819 */ /* 0x000fca000001140d */
[----:B------:R2:W3:Y:S01]  /*0130*/  LDG.E.EL R8, desc[UR4][R8.64] ;  /* 0x0000000408087981 */ /* 0x0004e2000c2e1900 */
[----:B------:R-:W-:Y:S01]  /*0140*/  LEA.HI R12, R13, R13, RZ, 0x5 ;  /* 0x0000000d0d0c7211 */ /* 0x000fe200078f28ff */
[----:B----4-:R-:W-:-:S03]  /*0150*/  IMAD.WIDE R10, R15, 0x4, R10 ;  /* 0x000000040f0a7825 */ /* 0x010fc600078e020a */
[----:B------:R-:W-:Y:S01]  /*0160*/  LOP3.LUT R12, R12, 0xffffffe0, RZ, 0xc0, !PT ;  /* 0xffffffe00c0c7812 */ /* 0x000fe200078ec0ff */
[----:B-----5:R-:W-:Y:S02]  /*0170*/  IMAD.WIDE R6, R0, 0x4, R6 ;  /* 0x0000000400067825 */ /* 0x020fe400078e0206 */
[----:B------:R-:W4:Y:S01]  /*0180*/  LDG.E.EL R10, desc[UR4][R10.64] ;  /* 0x000000040a0a7981 */ /* 0x000f22000c2e1900 */
[----:B------:R-:W-:-:S03]  /*0190*/  IADD3 R13, R13, -R12, RZ ;  /* 0x8000000c0d0d7210 */ /* 0x000fc60007ffe0ff */
[----:B------:R-:W4:Y:S02]  /*01a0*/  LDG.E.64 R6, desc[UR4][R6.64] ;  /* 0x0000000406067981 */ /* 0x000f24000c1e1b00 */
[----:B0-----:R-:W-:-:S04]  /*01b0*/  IMAD.WIDE R4, R13, 0x4, R4 ;  /* 0x000000040d047825 */ /* 0x001fc800078e0204 */
[----:B-1----:R-:W-:Y:S02]  /*01c0*/  IMAD.WIDE R2, R13, 0x4, R2 ;  /* 0x000000040d027825 */ /* 0x002fe400078e0202 */
[----:B------:R-:W5:Y:S04]  /*01d0*/  LDG.E.EL R4, desc[UR4][R4.64] ;  /* 0x0000000404047981 */ /* 0x000f68000c2e1900 */
[----:B------:R-:W5:Y:S01]  /*01e0*/  LDG.E.EL R3, desc[UR4][R2.64] ;  /* 0x0000000402037981 */ /* 0x000f62000c2e1900 */
[----:B--2---:R-:W-:-:S10]  /*01f0*/  HFMA2.MMA R9, -RZ, RZ, 0.75, 0 ;  /* 0x3a000000ff097435 */ /* 0x004fd400000001ff */
[----:B---3--:R-:W-:Y:S02]  /*0200*/  FFMA R12, R8, R9, 9.9999997473787516356e-06 ;  /* 0x3727c5ac080c7423 */ /* 0x008fe40000000009 */
[----:B------:R-:W0:Y:S04]  /*0210*/  LDC.64 R8, c[0x0][0x210] ;  /* 0x00008400ff087b82 */ /* 0x000e280000000a00 */
[----:B------:R-:W1:Y:S01]  /*0220*/  MUFU.RSQ R12, R12 ;  /* 0x0000000c000c7308 */ /* 0x000e620000001400 */
[--C-:B----4-:R-:W-:Y:S01]  /*0230*/  FADD R13, R7, -R10.reuse ;  /* 0x8000000a070d7221 */ /* 0x110fe20000000000 */
[----:B------:R-:W-:-:S04]  /*0240*/  FADD R15, R6, -R10 ;  /* 0x8000000a060f7221 */ /* 0x000fc80000000000 */
[C---:B-1----:R-:W-:Y:S01]  /*0250*/  FMUL R15, R12.reuse, R15 ;  /* 0x0000000f0c0f7220 */ /* 0x042fe20000400000 */
[----:B------:R-:W-:-:S03]  /*0260*/  FMUL R6, R12, R13 ;  /* 0x0000000d0c067220 */ /* 0x000fc60000400000 */
[C-C-:B-----5:R-:W-:Y:S01]  /*0270*/  FFMA R10, R4.reuse, R15, R3.reuse ;  /* 0x0000000f040a7223 */ /* 0x160fe20000000003 */
[----:B------:R-:W-:-:S04]  /*0280*/  FFMA R11, R4, R6, R3 ;  /* 0x00000006040b7223 */ /* 0x000fc80000000003 */
[----:B------:R-:W-:Y:S02]  /*0290*/  FSETP.GT.AND P0, PT, R10, RZ, PT ;  /* 0x000000ff0a00720b */ /* 0x000fe40003f04000 */
[----:B------:R-:W-:Y:S01]  /*02a0*/  FSETP.GT.AND P1, PT, R11, RZ, PT ;  /* 0x000000ff0b00720b */ /* 0x000fe20003f24000 */
[----:B0-----:R-:W-:-:S10]  /*02b0*/  IMAD.WIDE R2, R0, 0x4, R8 ;  /* 0x0000000400027825 */ /* 0x001fd400078e0208 */
[----:B------:R-:W-:Y:S02]  /*02c0*/  @!P0 FMUL R10, R10, 0.20000000298023223877 ;  /* 0x3e4ccccd0a0a8820 */ /* 0x000fe40000400000 */
[----:B------:R-:W-:-:S05]  /*02d0*/  @!P1 FMUL R11, R11, 0.20000000298023223877 ;  /* 0x3e4ccccd0b0b9820 */ /* 0x000fca0000400000 */
[----:B------:R-:W-:Y:S01]  /*02e0*/  STG.E.64 desc[UR4][R2.64], R10 ;  /* 0x0000000a02007986 */ /* 0x000fe2000c101b04 */
[----:B------:R-:W-:Y:S05]  /*02f0*/  EXIT ;  /* 0x000000000000794d */ /* 0x000fea0003800000 */
.L_x_0:
[----:B------:R-:W-:-:S00]  /*0300*/  BRA `(.L_x_0) ;  /* 0xfffffffc00fc7947 */ /* 0x000fc0000383ffff */
[----:B------:R-:W-:-:S00]  /*0310*/  NOP ;  /* 0x0000000000007918 */ /* 0x000fc00000000000 */
        /* <DEDUP_REMOVED lines=14> */
.L_x_1:


//--------------------- .nv.global.init           --------------------------
	.section	.nv.global.init,"aw",@progbits
.nv.global.init:
	.type		_$_str,@object
	.size		_$_str,(.L_0 - _$_str)
_$_str:
        /*0000*/ 	.byte	0x5f, 0x5f, 0x43, 0x55, 0x44, 0x41, 0x5f, 0x46, 0x54, 0x5a, 0x00
.L_0:


//--------------------- .nv.constant0.triton_poi_fused_leaky_relu_native_group_norm_1 --------------------------
	.section	.nv.constant0.triton_poi_fused_leaky_relu_native_group_norm_1,"a",@progbits
	.sectionflags	@""
	.align	4
.nv.constant0.triton_poi_fused_leaky_relu_native_group_norm_1:
	.zero		580
